//
// Generated by NVIDIA NVVM Compiler
//
// Compiler Build ID: CL-36424714
// Cuda compilation tools, release 13.0, V13.0.88
// Based on NVVM 20.0.0
//

.version 9.0
.target sm_100
.address_size 64

	// .globl	calculate

.visible .entry calculate(
	.param .u32 calculate_param_0,
	.param .f64 calculate_param_1,
	.param .u64 .ptr .align 1 calculate_param_2,
	.param .u64 .ptr .align 1 calculate_param_3,
	.param .u64 .ptr .align 1 calculate_param_4
)
{


	ret;

}


// ===== COMPILED SASS (sm_100) =====

	.target	sm_100

	.elftype	@"ET_EXEC"


//--------------------- .note.nv.tkinfo           --------------------------
	.section	.note.nv.tkinfo,"",@"SHT_NOTE"
	.sectionflags	@"SHF_NOTE_NV_TKINFO"
	.tkinfo
        /*0018*/ 	.word	0x00000002
        /*0030*/ 	.string	""
        /*0030*/ 	.string	"ptxas"
        /*0030*/ 	.string	"Cuda compilation tools, release 13.0, V13.0.88"
        /*0030*/ 	.string	"Build cuda_13.0.r13.0/compiler.36424714_0"
        /*0030*/ 	.string	"-arch sm_100 -m 64 "



//--------------------- .note.nv.cuinfo           --------------------------
	.section	.note.nv.cuinfo,"",@"SHT_NOTE"
	.sectionflags	@"SHF_NOTE_NV_CUINFO"
        /*0018*/ 	.short	0x0002
        /*001a*/ 	.short	0x0064
        /*001c*/ 	.short	0x0082
	.zero		2


//--------------------- .nv.info                  --------------------------
	.section	.nv.info,"",@"SHT_CUDA_INFO"
	.align	4


	//----- nvinfo : EIATTR_REGCOUNT
	.align		4
        /*0000*/ 	.byte	0x04, 0x2f
        /*0002*/ 	.short	(.L_1 - .L_0)
	.align		4
.L_0:
        /*0004*/ 	.word	index@(calculate)
        /*0008*/ 	.word	0x00000004


	//----- nvinfo : EIATTR_FRAME_SIZE
	.align		4
.L_1:
        /*000c*/ 	.byte	0x04, 0x11
        /*000e*/ 	.short	(.L_3 - .L_2)
	.align		4
.L_2:
        /*0010*/ 	.word	index@(calculate)
        /*0014*/ 	.word	0x00000000


	//----- nvinfo : EIATTR_MIN_STACK_SIZE
	.align		4
.L_3:
        /*0018*/ 	.byte	0x04, 0x12
        /*001a*/ 	.short	(.L_5 - .L_4)
	.align		4
.L_4:
        /*001c*/ 	.word	index@(calculate)
        /*0020*/ 	.word	0x00000000
.L_5:


//--------------------- .nv.compat                --------------------------
	.section	.nv.compat,"",@"SHT_CUDA_COMPAT_INFO"
	.align	4
        /*0000*/ 	.byte	0x02, 0x09, 0x00, 0x00, 0x02, 0x02, 0x01, 0x00, 0x02, 0x05, 0x05, 0x00, 0x03, 0x07, 0x01, 0x01
        /*0010*/ 	.byte	0x02, 0x03, 0x00, 0x00, 0x02, 0x06, 0x01, 0x00, 0x04, 0x0b, 0x08, 0x00, 0x09, 0x00, 0x00, 0x00
        /*0020*/ 	.byte	0x00, 0x00, 0x00, 0x00


//--------------------- .nv.info.calculate        --------------------------
	.section	.nv.info.calculate,"",@"SHT_CUDA_INFO"
	.sectionflags	@""
	.align	4


	//----- nvinfo : EIATTR_CUDA_API_VERSION
	.align		4
        /*0000*/ 	.byte	0x04, 0x37
        /*0002*/ 	.short	(.L_7 - .L_6)
.L_6:
        /*0004*/ 	.word	0x00000082


	//----- nvinfo : EIATTR_KPARAM_INFO
	.align		4
.L_7:
        /*0008*/ 	.byte	0x04, 0x17
        /*000a*/ 	.short	(.L_9 - .L_8)
.L_8:
        /*000c*/ 	.word	0x00000000
        /*0010*/ 	.short	0x0004
        /*0012*/ 	.short	0x0020
        /*0014*/ 	.byte	0x00, 0xf5, 0x21, 0x00


	//----- nvinfo : EIATTR_KPARAM_INFO
	.align		4
.L_9:
        /*0018*/ 	.byte	0x04, 0x17
        /*001a*/ 	.short	(.L_11 - .L_10)
.L_10:
        /*001c*/ 	.word	0x00000000
        /*0020*/ 	.short	0x0003
        /*0022*/ 	.short	0x0018
        /*0024*/ 	.byte	0x00, 0xf5, 0x21, 0x00


	//----- nvinfo : EIATTR_KPARAM_INFO
	.align		4
.L_11:
        /*0028*/ 	.byte	0x04, 0x17
        /*002a*/ 	.short	(.L_13 - .L_12)
.L_12:
        /*002c*/ 	.word	0x00000000
        /*0030*/ 	.short	0x0002
        /*0032*/ 	.short	0x0010
        /*0034*/ 	.byte	0x00, 0xf5, 0x21, 0x00


	//----- nvinfo : EIATTR_KPARAM_INFO
	.align		4
.L_13:
        /*0038*/ 	.byte	0x04, 0x17
        /*003a*/ 	.short	(.L_15 - .L_14)
.L_14:
        /*003c*/ 	.word	0x00000000
        /*0040*/ 	.short	0x0001
        /*0042*/ 	.short	0x0008
        /*0044*/ 	.byte	0x00, 0xf0, 0x21, 0x00


	//----- nvinfo : EIATTR_KPARAM_INFO
	.align		4
.L_15:
        /*0048*/ 	.byte	0x04, 0x17
        /*004a*/ 	.short	(.L_17 - .L_16)
.L_16:
        /*004c*/ 	.word	0x00000000
        /*0050*/ 	.short	0x0000
        /*0052*/ 	.short	0x0000
        /*0054*/ 	.byte	0x00, 0xf0, 0x11, 0x00


	//----- nvinfo : EIATTR_SPARSE_MMA_MASK
	.align		4
.L_17:
        /*0058*/ 	.byte	0x03, 0x50
        /*005a*/ 	.short	0x0000


	//----- nvinfo : EIATTR_MAXREG_COUNT
	.align		4
        /*005c*/ 	.byte	0x03, 0x1b
        /*005e*/ 	.short	0x00ff


	//----- nvinfo : EIATTR_MERCURY_ISA_VERSION
	.align		4
        /*0060*/ 	.byte	0x03, 0x5f
        /*0062*/ 	.short	0x0101


	//----- nvinfo : EIATTR_VRC_CTA_INIT_COUNT
	.align		4
        /*0064*/ 	.byte	0x02, 0x4a
	.zero		1
	.zero		1


	//----- nvinfo : EIATTR_EXIT_INSTR_OFFSETS
	.align		4
        /*0068*/ 	.byte	0x04, 0x1c
        /*006a*/ 	.short	(.L_19 - .L_18)


	//   ....[0]....
.L_18:
        /*006c*/ 	.word	0x00000010


	//----- nvinfo : EIATTR_CBANK_PARAM_SIZE
	.align		4
.L_19:
        /*0070*/ 	.byte	0x03, 0x19
        /*0072*/ 	.short	0x0028


	//----- nvinfo : EIATTR_PARAM_CBANK
	.align		4
        /*0074*/ 	.byte	0x04, 0x0a
        /*0076*/ 	.short	(.L_21 - .L_20)
	.align		4
.L_20:
        /*0078*/ 	.word	index@(.nv.constant0.calculate)
        /*007c*/ 	.short	0x0380
        /*007e*/ 	.short	0x0028


	//----- nvinfo : EIATTR_SW_WAR
	.align		4
.L_21:
        /*0080*/ 	.byte	0x04, 0x36
        /*0082*/ 	.short	(.L_23 - .L_22)
.L_22:
        /*0084*/ 	.word	0x00000008
.L_23:


//--------------------- .nv.callgraph             --------------------------
	.section	.nv.callgraph,"",@"SHT_CUDA_CALLGRAPH"
	.align	4
	.sectionentsize	8
	.align		4
        /*0000*/ 	.word	0x00000000
	.align		4
        /*0004*/ 	.word	0xffffffff
	.align		4
        /*0008*/ 	.word	0x00000000
	.align		4
        /*000c*/ 	.word	0xfffffffe
	.align		4
        /*0010*/ 	.word	0x00000000
	.align		4
        /*0014*/ 	.word	0xfffffffd
	.align		4
        /*0018*/ 	.word	0x00000000
	.align		4
        /*001c*/ 	.word	0xfffffffc


//--------------------- .text.calculate           --------------------------
	.section	.text.calculate,"ax",@progbits
	.align	128
        .global         calculate
        .type           calculate,@function
        .size           calculate,(.L_x_1 - calculate)
        .other          calculate,@"STO_CUDA_ENTRY STV_DEFAULT"
calculate:
.text.calculate:
[----:B------:R-:W-:Y:S01]  /*0000*/  LDC R1, c[0x0][0x37c] ;  /* 0x0000df00ff017b82 */ /* 0x000fe20000000800 */
[----:B------:R-:W-:Y:S05]  /*0010*/  EXIT ;  /* 0x000000000000794d */ /* 0x000fea0003800000 */
.L_x_0:
[----:B------:R-:W-:-:S00]  /*0020*/  BRA `(.L_x_0) ;  /* 0xfffffffc00fc7947 */ /* 0x000fc0000383ffff */
[----:B------:R-:W-:-:S00]  /*0030*/  NOP ;  /* 0x0000000000007918 */ /* 0x000fc00000000000 */
        /* <DEDUP_REMOVED lines=12> */
.L_x_1:


//--------------------- .nv.shared.reserved.0     --------------------------
	.section	.nv.shared.reserved.0,"aw",@nobits
	.weak		__nv_reservedSMEM_offset_0_alias
	.size		__nv_reservedSMEM_offset_0_alias, 0, 64
	.other		__nv_reservedSMEM_offset_0_alias,@"STO_CUDA_RESERVED_SHARED STV_DEFAULT"
__nv_reservedSMEM_offset_0_alias:
	.zero		0
	.zero		64


//--------------------- .nv.constant0.calculate   --------------------------
	.section	.nv.constant0.calculate,"a",@progbits
	.sectionflags	@""
	.align	4
.nv.constant0.calculate:
	.zero		936


//--------------------- SYMBOLS --------------------------

	.type		.nv.reservedSmem.offset0,@object
	.size		.nv.reservedSmem.offset0,0x4
